//
// Generated by NVIDIA NVVM Compiler
//
// Compiler Build ID: CL-36424714
// Cuda compilation tools, release 13.0, V13.0.88
// Based on NVVM 20.0.0
//

.version 9.0
.target sm_100
.address_size 64

	// .globl	_Z14stencil_kernelPKfS0_Pfjj
.extern .shared .align 16 .b8 sh_mem[];

.visible .entry _Z14stencil_kernelPKfS0_Pfjj(
	.param .u64 .ptr .align 1 _Z14stencil_kernelPKfS0_Pfjj_param_0,
	.param .u64 .ptr .align 1 _Z14stencil_kernelPKfS0_Pfjj_param_1,
	.param .u64 .ptr .align 1 _Z14stencil_kernelPKfS0_Pfjj_param_2,
	.param .u32 _Z14stencil_kernelPKfS0_Pfjj_param_3,
	.param .u32 _Z14stencil_kernelPKfS0_Pfjj_param_4
)
{
	.reg .pred 	%p<15>;
	.reg .b32 	%r<84>;
	.reg .b32 	%f<75>;
	.reg .b64 	%rd<17>;

	ld.param.u64 	%rd5, [_Z14stencil_kernelPKfS0_Pfjj_param_0];
	ld.param.u64 	%rd3, [_Z14stencil_kernelPKfS0_Pfjj_param_1];
	ld.param.u64 	%rd4, [_Z14stencil_kernelPKfS0_Pfjj_param_2];
	ld.param.u32 	%r26, [_Z14stencil_kernelPKfS0_Pfjj_param_3];
	ld.param.u32 	%r27, [_Z14stencil_kernelPKfS0_Pfjj_param_4];
	cvta.to.global.u64 	%rd1, %rd5;
	shl.b32 	%r1, %r27, 1;
	mov.u32 	%r2, %ntid.x;
	mov.u32 	%r3, %tid.x;
	mov.u32 	%r28, %ctaid.x;
	mul.lo.s32 	%r4, %r28, %r2;
	add.s32 	%r5, %r4, %r3;
	setp.ge.u32 	%p1, %r5, %r26;
	@%p1 bra 	$L__BB0_22;
	setp.gt.u32 	%p2, %r3, %r1;
	@%p2 bra 	$L__BB0_3;
	cvta.to.global.u64 	%rd6, %rd3;
	mul.wide.u32 	%rd7, %r3, 4;
	add.s64 	%rd8, %rd6, %rd7;
	ld.global.f32 	%f15, [%rd8];
	shl.b32 	%r29, %r3, 2;
	mov.u32 	%r30, sh_mem;
	add.s32 	%r31, %r30, %r29;
	st.shared.f32 	[%r31], %f15;
$L__BB0_3:
	shl.b32 	%r32, %r1, 2;
	mov.u32 	%r33, sh_mem;
	add.s32 	%r6, %r33, %r32;
	mul.wide.s32 	%rd9, %r5, 4;
	add.s64 	%rd2, %rd1, %rd9;
	ld.global.f32 	%f16, [%rd2];
	add.s32 	%r34, %r27, %r3;
	shl.b32 	%r35, %r34, 2;
	add.s32 	%r7, %r6, %r35;
	st.shared.f32 	[%r7+4], %f16;
	setp.ge.u32 	%p3, %r3, %r27;
	@%p3 bra 	$L__BB0_9;
	sub.s32 	%r36, %r4, %r27;
	add.s32 	%r8, %r36, %r3;
	setp.lt.s32 	%p4, %r8, 0;
	mov.f32 	%f66, 0f3F800000;
	@%p4 bra 	$L__BB0_6;
	mul.wide.u32 	%rd10, %r8, 4;
	add.s64 	%rd11, %rd1, %rd10;
	ld.global.f32 	%f66, [%rd11];
$L__BB0_6:
	shl.b32 	%r37, %r3, 2;
	add.s32 	%r38, %r6, %r37;
	st.shared.f32 	[%r38+4], %f66;
	add.s32 	%r39, %r5, %r2;
	setp.ge.u32 	%p5, %r39, %r26;
	@%p5 bra 	$L__BB0_8;
	shl.b32 	%r43, %r2, 2;
	cvt.u64.u32 	%rd12, %r43;
	add.s64 	%rd13, %rd2, %rd12;
	ld.global.f32 	%f18, [%rd13];
	add.s32 	%r44, %r7, %r43;
	st.shared.f32 	[%r44+4], %f18;
	bra.uni 	$L__BB0_9;
$L__BB0_8:
	shl.b32 	%r40, %r2, 2;
	add.s32 	%r41, %r7, %r40;
	mov.b32 	%r42, 1065353216;
	st.shared.u32 	[%r41+4], %r42;
$L__BB0_9:
	bar.sync 	0;
	neg.s32 	%r81, %r27;
	setp.lt.u32 	%p6, %r27, %r81;
	mov.f32 	%f74, 0f00000000;
	@%p6 bra 	$L__BB0_21;
	add.s32 	%r45, %r27, 1;
	sub.s32 	%r46, 1, %r27;
	max.u32 	%r47, %r45, %r46;
	add.s32 	%r10, %r27, %r47;
	add.s32 	%r48, %r10, -1;
	and.b32  	%r11, %r10, 7;
	setp.lt.u32 	%p7, %r48, 7;
	mov.f32 	%f74, 0f00000000;
	@%p7 bra 	$L__BB0_13;
	and.b32  	%r50, %r10, -8;
	neg.s32 	%r78, %r50;
	shl.b32 	%r51, %r27, 3;
	shl.b32 	%r52, %r3, 2;
	add.s32 	%r13, %r51, %r52;
	add.s32 	%r79, %r33, 16;
	mov.f32 	%f74, 0f00000000;
$L__BB0_12:
	.pragma "nounroll";
	add.s32 	%r54, %r79, %r13;
	ld.shared.f32 	%f23, [%r54+-12];
	ld.shared.v4.f32 	{%f24, %f25, %f26, %f27}, [%r79+-16];
	fma.rn.f32 	%f28, %f23, %f24, %f74;
	ld.shared.f32 	%f29, [%r54+-8];
	fma.rn.f32 	%f30, %f29, %f25, %f28;
	ld.shared.f32 	%f31, [%r54+-4];
	fma.rn.f32 	%f32, %f31, %f26, %f30;
	ld.shared.f32 	%f33, [%r54];
	fma.rn.f32 	%f34, %f33, %f27, %f32;
	ld.shared.f32 	%f35, [%r54+4];
	ld.shared.v4.f32 	{%f36, %f37, %f38, %f39}, [%r79];
	fma.rn.f32 	%f40, %f35, %f36, %f34;
	ld.shared.f32 	%f41, [%r54+8];
	fma.rn.f32 	%f42, %f41, %f37, %f40;
	ld.shared.f32 	%f43, [%r54+12];
	fma.rn.f32 	%f44, %f43, %f38, %f42;
	ld.shared.f32 	%f45, [%r54+16];
	fma.rn.f32 	%f74, %f45, %f39, %f44;
	add.s32 	%r81, %r81, 8;
	add.s32 	%r79, %r79, 32;
	add.s32 	%r78, %r78, 8;
	setp.ne.s32 	%p8, %r78, 0;
	@%p8 bra 	$L__BB0_12;
$L__BB0_13:
	setp.eq.s32 	%p9, %r11, 0;
	@%p9 bra 	$L__BB0_21;
	and.b32  	%r21, %r10, 3;
	setp.lt.u32 	%p10, %r11, 4;
	@%p10 bra 	$L__BB0_16;
	shl.b32 	%r55, %r81, 2;
	add.s32 	%r56, %r7, %r55;
	ld.shared.f32 	%f47, [%r56+4];
	add.s32 	%r57, %r81, %r27;
	shl.b32 	%r58, %r57, 2;
	add.s32 	%r60, %r33, %r58;
	ld.shared.f32 	%f48, [%r60];
	fma.rn.f32 	%f49, %f47, %f48, %f74;
	ld.shared.f32 	%f50, [%r56+8];
	ld.shared.f32 	%f51, [%r60+4];
	fma.rn.f32 	%f52, %f50, %f51, %f49;
	ld.shared.f32 	%f53, [%r56+12];
	ld.shared.f32 	%f54, [%r60+8];
	fma.rn.f32 	%f55, %f53, %f54, %f52;
	ld.shared.f32 	%f56, [%r56+16];
	ld.shared.f32 	%f57, [%r60+12];
	fma.rn.f32 	%f74, %f56, %f57, %f55;
	add.s32 	%r81, %r81, 4;
$L__BB0_16:
	setp.eq.s32 	%p11, %r21, 0;
	@%p11 bra 	$L__BB0_21;
	setp.eq.s32 	%p12, %r21, 1;
	@%p12 bra 	$L__BB0_19;
	shl.b32 	%r61, %r81, 2;
	add.s32 	%r62, %r7, %r61;
	ld.shared.f32 	%f59, [%r62+4];
	add.s32 	%r63, %r81, %r27;
	shl.b32 	%r64, %r63, 2;
	add.s32 	%r66, %r33, %r64;
	ld.shared.f32 	%f60, [%r66];
	fma.rn.f32 	%f61, %f59, %f60, %f74;
	ld.shared.f32 	%f62, [%r62+8];
	ld.shared.f32 	%f63, [%r66+4];
	fma.rn.f32 	%f74, %f62, %f63, %f61;
	add.s32 	%r81, %r81, 2;
$L__BB0_19:
	and.b32  	%r67, %r10, 1;
	setp.eq.b32 	%p13, %r67, 1;
	not.pred 	%p14, %p13;
	@%p14 bra 	$L__BB0_21;
	shl.b32 	%r68, %r81, 2;
	add.s32 	%r69, %r7, %r68;
	ld.shared.f32 	%f64, [%r69+4];
	add.s32 	%r70, %r81, %r27;
	shl.b32 	%r71, %r70, 2;
	add.s32 	%r73, %r33, %r71;
	ld.shared.f32 	%f65, [%r73];
	fma.rn.f32 	%f74, %f64, %f65, %f74;
$L__BB0_21:
	add.s32 	%r74, %r3, %r2;
	add.s32 	%r75, %r74, %r1;
	shl.b32 	%r76, %r75, 2;
	add.s32 	%r77, %r6, %r76;
	st.shared.f32 	[%r77+4], %f74;
	cvta.to.global.u64 	%rd14, %rd4;
	add.s64 	%rd16, %rd14, %rd9;
	st.global.f32 	[%rd16], %f74;
$L__BB0_22:
	ret;

}


// ===== COMPILED SASS (sm_100) =====

	.target	sm_100

	.elftype	@"ET_EXEC"


//--------------------- .note.nv.tkinfo           --------------------------
	.section	.note.nv.tkinfo,"",@"SHT_NOTE"
	.sectionflags	@"SHF_NOTE_NV_TKINFO"
	.tkinfo
        /*0018*/ 	.word	0x00000002
        /*0030*/ 	.string	""
        /*0030*/ 	.string	"ptxas"
        /*0030*/ 	.string	"Cuda compilation tools, release 13.0, V13.0.88"
        /*0030*/ 	.string	"Build cuda_13.0.r13.0/compiler.36424714_0"
        /*0030*/ 	.string	"-arch sm_100 -m 64 "



//--------------------- .note.nv.cuinfo           --------------------------
	.section	.note.nv.cuinfo,"",@"SHT_NOTE"
	.sectionflags	@"SHF_NOTE_NV_CUINFO"
        /*0018*/ 	.short	0x0002
        /*001a*/ 	.short	0x0064
        /*001c*/ 	.short	0x0082
	.zero		2


//--------------------- .nv.info                  --------------------------
	.section	.nv.info,"",@"SHT_CUDA_INFO"
	.align	4


	//----- nvinfo : EIATTR_REGCOUNT
	.align		4
        /*0000*/ 	.byte	0x04, 0x2f
        /*0002*/ 	.short	(.L_1 - .L_0)
	.align		4
.L_0:
        /*0004*/ 	.word	index@(_Z14stencil_kernelPKfS0_Pfjj)
        /*0008*/ 	.word	0x0000001d


	//----- nvinfo : EIATTR_FRAME_SIZE
	.align		4
.L_1:
        /*000c*/ 	.byte	0x04, 0x11
        /*000e*/ 	.short	(.L_3 - .L_2)
	.align		4
.L_2:
        /*0010*/ 	.word	index@(_Z14stencil_kernelPKfS0_Pfjj)
        /*0014*/ 	.word	0x00000000


	//----- nvinfo : EIATTR_MIN_STACK_SIZE
	.align		4
.L_3:
        /*0018*/ 	.byte	0x04, 0x12
        /*001a*/ 	.short	(.L_5 - .L_4)
	.align		4
.L_4:
        /*001c*/ 	.word	index@(_Z14stencil_kernelPKfS0_Pfjj)
        /*0020*/ 	.word	0x00000000
.L_5:


//--------------------- .nv.compat                --------------------------
	.section	.nv.compat,"",@"SHT_CUDA_COMPAT_INFO"
	.align	4
        /*0000*/ 	.byte	0x02, 0x09, 0x00, 0x00, 0x02, 0x02, 0x01, 0x00, 0x02, 0x05, 0x05, 0x00, 0x03, 0x07, 0x01, 0x01
        /*0010*/ 	.byte	0x02, 0x03, 0x00, 0x00, 0x02, 0x06, 0x01, 0x00, 0x04, 0x0b, 0x08, 0x00, 0x09, 0x00, 0x00, 0x00
        /*0020*/ 	.byte	0x00, 0x00, 0x00, 0x00


//--------------------- .nv.info._Z14stencil_kernelPKfS0_Pfjj --------------------------
	.section	.nv.info._Z14stencil_kernelPKfS0_Pfjj,"",@"SHT_CUDA_INFO"
	.sectionflags	@""
	.align	4


	//----- nvinfo : EIATTR_CUDA_API_VERSION
	.align		4
        /*0000*/ 	.byte	0x04, 0x37
        /*0002*/ 	.short	(.L_7 - .L_6)
.L_6:
        /*0004*/ 	.word	0x00000082


	//----- nvinfo : EIATTR_KPARAM_INFO
	.align		4
.L_7:
        /*0008*/ 	.byte	0x04, 0x17
        /*000a*/ 	.short	(.L_9 - .L_8)
.L_8:
        /*000c*/ 	.word	0x00000000
        /*0010*/ 	.short	0x0004
        /*0012*/ 	.short	0x001c
        /*0014*/ 	.byte	0x00, 0xf0, 0x11, 0x00


	//----- nvinfo : EIATTR_KPARAM_INFO
	.align		4
.L_9:
        /*0018*/ 	.byte	0x04, 0x17
        /*001a*/ 	.short	(.L_11 - .L_10)
.L_10:
        /*001c*/ 	.word	0x00000000
        /*0020*/ 	.short	0x0003
        /*0022*/ 	.short	0x0018
        /*0024*/ 	.byte	0x00, 0xf0, 0x11, 0x00


	//----- nvinfo : EIATTR_KPARAM_INFO
	.align		4
.L_11:
        /*0028*/ 	.byte	0x04, 0x17
        /*002a*/ 	.short	(.L_13 - .L_12)
.L_12:
        /*002c*/ 	.word	0x00000000
        /*0030*/ 	.short	0x0002
        /*0032*/ 	.short	0x0010
        /*0034*/ 	.byte	0x00, 0xf5, 0x21, 0x00


	//----- nvinfo : EIATTR_KPARAM_INFO
	.align		4
.L_13:
        /*0038*/ 	.byte	0x04, 0x17
        /*003a*/ 	.short	(.L_15 - .L_14)
.L_14:
        /*003c*/ 	.word	0x00000000
        /*0040*/ 	.short	0x0001
        /*0042*/ 	.short	0x0008
        /*0044*/ 	.byte	0x00, 0xf5, 0x21, 0x00


	//----- nvinfo : EIATTR_KPARAM_INFO
	.align		4
.L_15:
        /*0048*/ 	.byte	0x04, 0x17
        /*004a*/ 	.short	(.L_17 - .L_16)
.L_16:
        /*004c*/ 	.word	0x00000000
        /*0050*/ 	.short	0x0000
        /*0052*/ 	.short	0x0000
        /*0054*/ 	.byte	0x00, 0xf5, 0x21, 0x00


	//----- nvinfo : EIATTR_SPARSE_MMA_MASK
	.align		4
.L_17:
        /*0058*/ 	.byte	0x03, 0x50
        /*005a*/ 	.short	0x0000


	//----- nvinfo : EIATTR_MAXREG_COUNT
	.align		4
        /*005c*/ 	.byte	0x03, 0x1b
        /*005e*/ 	.short	0x00ff


	//----- nvinfo : EIATTR_NUM_BARRIERS
	.align		4
        /*0060*/ 	.byte	0x02, 0x4c
        /*0062*/ 	.byte	0x01
	.zero		1


	//----- nvinfo : EIATTR_MERCURY_ISA_VERSION
	.align		4
        /*0064*/ 	.byte	0x03, 0x5f
        /*0066*/ 	.short	0x0101


	//----- nvinfo : EIATTR_VRC_CTA_INIT_COUNT
	.align		4
        /*0068*/ 	.byte	0x02, 0x4a
	.zero		1
	.zero		1


	//----- nvinfo : EIATTR_EXIT_INSTR_OFFSETS
	.align		4
        /*006c*/ 	.byte	0x04, 0x1c
        /*006e*/ 	.short	(.L_19 - .L_18)


	//   ....[0]....
.L_18:
        /*0070*/ 	.word	0x00000080


	//   ....[1]....
        /*0074*/ 	.word	0x000008c0


	//----- nvinfo : EIATTR_CRS_STACK_SIZE
	.align		4
.L_19:
        /*0078*/ 	.byte	0x04, 0x1e
        /*007a*/ 	.short	(.L_21 - .L_20)
.L_20:
        /*007c*/ 	.word	0x00000000


	//----- nvinfo : EIATTR_CBANK_PARAM_SIZE
	.align		4
.L_21:
        /*0080*/ 	.byte	0x03, 0x19
        /*0082*/ 	.short	0x0020


	//----- nvinfo : EIATTR_PARAM_CBANK
	.align		4
        /*0084*/ 	.byte	0x04, 0x0a
        /*0086*/ 	.short	(.L_23 - .L_22)
	.align		4
.L_22:
        /*0088*/ 	.word	index@(.nv.constant0._Z14stencil_kernelPKfS0_Pfjj)
        /*008c*/ 	.short	0x0380
        /*008e*/ 	.short	0x0020


	//----- nvinfo : EIATTR_SW_WAR
	.align		4
.L_23:
        /*0090*/ 	.byte	0x04, 0x36
        /*0092*/ 	.short	(.L_25 - .L_24)
.L_24:
        /*0094*/ 	.word	0x00000008
.L_25:


//--------------------- .nv.callgraph             --------------------------
	.section	.nv.callgraph,"",@"SHT_CUDA_CALLGRAPH"
	.align	4
	.sectionentsize	8
	.align		4
        /*0000*/ 	.word	0x00000000
	.align		4
        /*0004*/ 	.word	0xffffffff
	.align		4
        /*0008*/ 	.word	0x00000000
	.align		4
        /*000c*/ 	.word	0xfffffffe
	.align		4
        /*0010*/ 	.word	0x00000000
	.align		4
        /*0014*/ 	.word	0xfffffffd
	.align		4
        /*0018*/ 	.word	0x00000000
	.align		4
        /*001c*/ 	.word	0xfffffffc


//--------------------- .text._Z14stencil_kernelPKfS0_Pfjj --------------------------
	.section	.text._Z14stencil_kernelPKfS0_Pfjj,"ax",@progbits
	.align	128
        .global         _Z14stencil_kernelPKfS0_Pfjj
        .type           _Z14stencil_kernelPKfS0_Pfjj,@function
        .size           _Z14stencil_kernelPKfS0_Pfjj,(.L_x_8 - _Z14stencil_kernelPKfS0_Pfjj)
        .other          _Z14stencil_kernelPKfS0_Pfjj,@"STO_CUDA_ENTRY STV_DEFAULT"
_Z14stencil_kernelPKfS0_Pfjj:
.text._Z14stencil_kernelPKfS0_Pfjj:
[----:B------:R-:W-:Y:S01]  /*0000*/  LDC R1, c[0x0][0x37c] ;  /* 0x0000df00ff017b82 */ /* 0x000fe20000000800 */
[----:B------:R-:W0:Y:S07]  /*0010*/  S2R R0, SR_TID.X ;  /* 0x0000000000007919 */ /* 0x000e2e0000002100 */
[----:B------:R-:W1:Y:S08]  /*0020*/  S2UR UR4, SR_CTAID.X ;  /* 0x00000000000479c3 */ /* 0x000e700000002500 */
[----:B------:R-:W1:Y:S08]  /*0030*/  LDC R13, c[0x0][0x360] ;  /* 0x0000d800ff0d7b82 */ /* 0x000e700000000800 */
[----:B------:R-:W2:Y:S01]  /*0040*/  LDC.64 R2, c[0x0][0x398] ;  /* 0x0000e600ff027b82 */ /* 0x000ea20000000a00 */
[----:B-1----:R-:W-:-:S04]  /*0050*/  IMAD R11, R13, UR4, RZ ;  /* 0x000000040d0b7c24 */ /* 0x002fc8000f8e02ff */
[----:B0-----:R-:W-:-:S05]  /*0060*/  IMAD.IADD R12, R11, 0x1, R0 ;  /* 0x000000010b0c7824 */ /* 0x001fca00078e0200 */
[----:B--2---:R-:W-:-:S13]  /*0070*/  ISETP.GE.U32.AND P0, PT, R12, R2, PT ;  /* 0x000000020c00720c */ /* 0x004fda0003f06070 */
[----:B------:R-:W-:Y:S05]  /*0080*/  @P0 EXIT ;  /* 0x000000000000094d */ /* 0x000fea0003800000 */
[----:B------:R-:W-:Y:S01]  /*0090*/  IMAD.SHL.U32 R15, R3, 0x2, RZ ;  /* 0x00000002030f7824 */ /* 0x000fe200078e00ff */
[----:B------:R-:W0:Y:S01]  /*00a0*/  LDC.64 R4, c[0x0][0x380] ;  /* 0x0000e000ff047b82 */ /* 0x000e220000000a00 */
[----:B------:R-:W1:Y:S03]  /*00b0*/  LDCU.64 UR4, c[0x0][0x358] ;  /* 0x00006b00ff0477ac */ /* 0x000e660008000a00 */
[----:B------:R-:W-:-:S13]  /*00c0*/  ISETP.GT.U32.AND P0, PT, R0, R15, PT ;  /* 0x0000000f0000720c */ /* 0x000fda0003f04070 */
[----:B------:R-:W2:Y:S01]  /*00d0*/  @!P0 LDC.64 R8, c[0x0][0x388] ;  /* 0x0000e200ff088b82 */ /* 0x000ea20000000a00 */
[----:B0-----:R-:W-:-:S05]  /*00e0*/  IMAD.WIDE R6, R12, 0x4, R4 ;  /* 0x000000040c067825 */ /* 0x001fca00078e0204 */
[----:B-1----:R-:W3:Y:S01]  /*00f0*/  LDG.E R21, desc[UR4][R6.64] ;  /* 0x0000000406157981 */ /* 0x002ee2000c1e1900 */
[----:B--2---:R-:W-:-:S06]  /*0100*/  @!P0 IMAD.WIDE.U32 R8, R0, 0x4, R8 ;  /* 0x0000000400088825 */ /* 0x004fcc00078e0008 */
[----:B------:R-:W2:Y:S01]  /*0110*/  @!P0 LDG.E R8, desc[UR4][R8.64] ;  /* 0x0000000408088981 */ /* 0x000ea2000c1e1900 */
[----:B------:R-:W0:Y:S01]  /*0120*/  S2R R17, SR_CgaCtaId ;  /* 0x0000000000117919 */ /* 0x000e220000008800 */
[----:B------:R-:W-:Y:S02]  /*0130*/  MOV R14, 0x400 ;  /* 0x00000400000e7802 */ /* 0x000fe40000000f00 */
[CC--:B------:R-:W-:Y:S02]  /*0140*/  IADD3 R16, PT, PT, R0.reuse, R3.reuse, RZ ;  /* 0x0000000300107210 */ /* 0x0c0fe40007ffe0ff */
[----:B------:R-:W-:Y:S02]  /*0150*/  ISETP.GE.U32.AND P1, PT, R0, R3, PT ;  /* 0x000000030000720c */ /* 0x000fe40003f26070 */
[----:B0-----:R-:W-:-:S05]  /*0160*/  LEA R14, R17, R14, 0x18 ;  /* 0x0000000e110e7211 */ /* 0x001fca00078ec0ff */
[----:B------:R-:W-:Y:S01]  /*0170*/  IMAD R17, R3, 0x8, R14 ;  /* 0x0000000803117824 */ /* 0x000fe200078e020e */
[----:B------:R-:W-:-:S03]  /*0180*/  @!P0 LEA R19, R0, R14, 0x2 ;  /* 0x0000000e00138211 */ /* 0x000fc600078e10ff */
[----:B------:R-:W-:Y:S01]  /*0190*/  IMAD R16, R16, 0x4, R17 ;  /* 0x0000000410107824 */ /* 0x000fe200078e0211 */
[----:B------:R-:W-:Y:S01]  /*01a0*/  BSSY.RECONVERGENT B0, `(.L_x_0) ;  /* 0x0000016000007945 */ /* 0x000fe20003800200 */
[----:B--2---:R0:W-:Y:S04]  /*01b0*/  @!P0 STS [R19], R8 ;  /* 0x0000000813008388 */ /* 0x0041e80000000800 */
[----:B---3--:R0:W-:Y:S01]  /*01c0*/  STS [R16+0x4], R21 ;  /* 0x0000041510007388 */ /* 0x0081e20000000800 */
[----:B------:R-:W-:Y:S05]  /*01d0*/  @P1 BRA `(.L_x_1) ;  /* 0x0000000000481947 */ /* 0x000fea0003800000 */
[----:B------:R-:W-:Y:S02]  /*01e0*/  IADD3 R9, PT, PT, R12, R13, RZ ;  /* 0x0000000d0c097210 */ /* 0x000fe40007ffe0ff */
[----:B------:R-:W-:Y:S02]  /*01f0*/  IADD3 R11, PT, PT, R0, -R3, R11 ;  /* 0x80000003000b7210 */ /* 0x000fe40007ffe00b */
[----:B------:R-:W-:Y:S01]  /*0200*/  ISETP.GE.U32.AND P1, PT, R9, R2, PT ;  /* 0x000000020900720c */ /* 0x000fe20003f26070 */
[----:B------:R-:W-:Y:S01]  /*0210*/  HFMA2 R2, -RZ, RZ, 1.875, 0 ;  /* 0x3f800000ff027431 */ /* 0x000fe200000001ff */
[----:B------:R-:W-:-:S11]  /*0220*/  ISETP.GE.AND P0, PT, R11, RZ, PT ;  /* 0x000000ff0b00720c */ /* 0x000fd60003f06270 */
[----:B0-----:R-:W-:Y:S02]  /*0230*/  @!P1 IMAD.SHL.U32 R19, R13, 0x4, RZ ;  /* 0x000000040d139824 */ /* 0x001fe400078e00ff */
[----:B------:R-:W-:-:S03]  /*0240*/  @P0 IMAD.WIDE.U32 R4, R11, 0x4, R4 ;  /* 0x000000040b040825 */ /* 0x000fc600078e0004 */
[----:B------:R-:W-:Y:S02]  /*0250*/  @!P1 IADD3 R6, P2, PT, R6, R19, RZ ;  /* 0x0000001306069210 */ /* 0x000fe40007f5e0ff */
[----:B------:R-:W2:Y:S03]  /*0260*/  @P0 LDG.E R2, desc[UR4][R4.64] ;  /* 0x0000000404020981 */ /* 0x000ea6000c1e1900 */
[----:B------:R-:W-:-:S05]  /*0270*/  @!P1 IMAD.X R7, RZ, RZ, R7, P2 ;  /* 0x000000ffff079224 */ /* 0x000fca00010e0607 */
[----:B------:R-:W3:Y:S01]  /*0280*/  @!P1 LDG.E R6, desc[UR4][R6.64] ;  /* 0x0000000406069981 */ /* 0x000ee2000c1e1900 */
[----:B------:R-:W-:Y:S01]  /*0290*/  LEA R9, R0, R17, 0x2 ;  /* 0x0000001100097211 */ /* 0x000fe200078e10ff */
[----:B------:R-:W-:Y:S01]  /*02a0*/  IMAD.MOV.U32 R11, RZ, RZ, 0x3f800000 ;  /* 0x3f800000ff0b7424 */ /* 0x000fe200078e00ff */
[----:B------:R-:W-:Y:S01]  /*02b0*/  @!P1 IADD3 R19, PT, PT, R16, R19, RZ ;  /* 0x0000001310139210 */ /* 0x000fe20007ffe0ff */
[----:B------:R-:W-:Y:S02]  /*02c0*/  @P1 IMAD R8, R13, 0x4, R16 ;  /* 0x000000040d081824 */ /* 0x000fe400078e0210 */
[----:B--2---:R1:W-:Y:S04]  /*02d0*/  STS [R9+0x4], R2 ;  /* 0x0000040209007388 */ /* 0x0043e80000000800 */
[----:B---3--:R1:W-:Y:S04]  /*02e0*/  @!P1 STS [R19+0x4], R6 ;  /* 0x0000040613009388 */ /* 0x0083e80000000800 */
[----:B------:R1:W-:Y:S02]  /*02f0*/  @P1 STS [R8+0x4], R11 ;  /* 0x0000040b08001388 */ /* 0x0003e40000000800 */
.L_x_1:
[----:B------:R-:W-:Y:S05]  /*0300*/  BSYNC.RECONVERGENT B0 ;  /* 0x0000000000007941 */ /* 0x000fea0003800200 */
.L_x_0:
[----:B01----:R-:W-:Y:S01]  /*0310*/  IADD3 R19, PT, PT, -R3, RZ, RZ ;  /* 0x000000ff03137210 */ /* 0x003fe20007ffe1ff */
[----:B------:R-:W-:Y:S01]  /*0320*/  BAR.SYNC.DEFER_BLOCKING 0x0 ;  /* 0x0000000000007b1d */ /* 0x000fe20000010000 */
[----:B------:R-:W-:Y:S02]  /*0330*/  IMAD.MOV.U32 R11, RZ, RZ, RZ ;  /* 0x000000ffff0b7224 */ /* 0x000fe400078e00ff */
[----:B------:R-:W-:-:S13]  /*0340*/  ISETP.GT.U32.AND P0, PT, R19, R3, PT ;  /* 0x000000031300720c */ /* 0x000fda0003f04070 */
[----:B------:R-:W-:Y:S05]  /*0350*/  @P0 BRA `(.L_x_2) ;  /* 0x0000000400400947 */ /* 0x000fea0003800000 */
[C---:B------:R-:W-:Y:S02]  /*0360*/  IADD3 R2, PT, PT, -R3.reuse, 0x1, RZ ;  /* 0x0000000103027810 */ /* 0x040fe40007ffe1ff */
[----:B------:R-:W-:Y:S02]  /*0370*/  MOV R11, RZ ;  /* 0x000000ff000b7202 */ /* 0x000fe40000000f00 */
[----:B------:R-:W-:-:S04]  /*0380*/  VIADDMNMX.U32 R2, R3, 0x1, R2, !PT ;  /* 0x0000000103027846 */ /* 0x000fc80007800002 */
[----:B------:R-:W-:-:S04]  /*0390*/  IADD3 R18, PT, PT, R2, R3, RZ ;  /* 0x0000000302127210 */ /* 0x000fc80007ffe0ff */
[C---:B------:R-:W-:Y:S01]  /*03a0*/  LOP3.LUT R24, R18.reuse, 0x7, RZ, 0xc0, !PT ;  /* 0x0000000712187812 */ /* 0x040fe200078ec0ff */
[----:B------:R-:W-:-:S03]  /*03b0*/  VIADD R2, R18, 0xffffffff ;  /* 0xffffffff12027836 */ /* 0x000fc60000000000 */
[----:B------:R-:W-:Y:S02]  /*03c0*/  ISETP.NE.AND P1, PT, R24, RZ, PT ;  /* 0x000000ff1800720c */ /* 0x000fe40003f25270 */
[----:B------:R-:W-:-:S13]  /*03d0*/  ISETP.GE.U32.AND P0, PT, R2, 0x7, PT ;  /* 0x000000070200780c */ /* 0x000fda0003f06070 */
[----:B------:R-:W-:Y:S05]  /*03e0*/  @!P0 BRA `(.L_x_3) ;  /* 0x0000000000748947 */ /* 0x000fea0003800000 */
[----:B------:R-:W-:Y:S01]  /*03f0*/  LOP3.LUT R20, R18, 0xfffffff8, RZ, 0xc0, !PT ;  /* 0xfffffff812147812 */ /* 0x000fe200078ec0ff */
[----:B------:R-:W-:Y:S01]  /*0400*/  IMAD R21, R3, 0x2, R0 ;  /* 0x0000000203157824 */ /* 0x000fe200078e0200 */
[----:B------:R-:W-:Y:S01]  /*0410*/  IADD3 R2, PT, PT, R14, 0x10, RZ ;  /* 0x000000100e027810 */ /* 0x000fe20007ffe0ff */
[----:B------:R-:W-:Y:S01]  /*0420*/  IMAD.MOV.U32 R11, RZ, RZ, RZ ;  /* 0x000000ffff0b7224 */ /* 0x000fe200078e00ff */
[----:B------:R-:W-:-:S07]  /*0430*/  IADD3 R20, PT, PT, -R20, RZ, RZ ;  /* 0x000000ff14147210 */ /* 0x000fce0007ffe1ff */
.L_x_4:
[----:B------:R-:W-:Y:S01]  /*0440*/  IMAD R22, R21, 0x4, R2 ;  /* 0x0000000415167824 */ /* 0x000fe200078e0202 */
[----:B------:R-:W-:Y:S01]  /*0450*/  LDS.128 R4, [R2+-0x10] ;  /* 0xfffff00002047984 */ /* 0x000fe20000000c00 */
[----:B------:R-:W-:Y:S01]  /*0460*/  IADD3 R20, PT, PT, R20, 0x8, RZ ;  /* 0x0000000814147810 */ /* 0x000fe20007ffe0ff */
[----:B------:R-:W-:Y:S02]  /*0470*/  VIADD R19, R19, 0x8 ;  /* 0x0000000813137836 */ /* 0x000fe40000000000 */
[----:B------:R-:W0:Y:S01]  /*0480*/  LDS R8, [R22+-0xc] ;  /* 0xfffff40016087984 */ /* 0x000e220000000800 */
[----:B------:R-:W-:-:S03]  /*0490*/  ISETP.NE.AND P0, PT, R20, RZ, PT ;  /* 0x000000ff1400720c */ /* 0x000fc60003f05270 */
[----:B------:R-:W1:Y:S04]  /*04a0*/  LDS R9, [R22+-0x8] ;  /* 0xfffff80016097984 */ /* 0x000e680000000800 */
[----:B------:R-:W2:Y:S04]  /*04b0*/  LDS R23, [R22+-0x4] ;  /* 0xfffffc0016177984 */ /* 0x000ea80000000800 */
[----:B------:R-:W-:Y:S01]  /*04c0*/  LDS R26, [R22+0x10] ;  /* 0x00001000161a7984 */ /* 0x000fe20000000800 */
[----:B0-----:R-:W-:-:S03]  /*04d0*/  FFMA R8, R8, R4, R11 ;  /* 0x0000000408087223 */ /* 0x001fc6000000000b */
[----:B------:R-:W0:Y:S01]  /*04e0*/  LDS R4, [R22] ;  /* 0x0000000016047984 */ /* 0x000e220000000800 */
[----:B-1----:R-:W-:-:S03]  /*04f0*/  FFMA R25, R5, R9, R8 ;  /* 0x0000000905197223 */ /* 0x002fc60000000008 */
[----:B------:R1:W-:Y:S01]  /*0500*/  LDS.128 R8, [R2] ;  /* 0x0000000002087984 */ /* 0x0003e20000000c00 */
[----:B--2---:R-:W-:-:S03]  /*0510*/  FFMA R6, R6, R23, R25 ;  /* 0x0000001706067223 */ /* 0x004fc60000000019 */
[----:B------:R-:W2:Y:S04]  /*0520*/  LDS R5, [R22+0x4] ;  /* 0x0000040016057984 */ /* 0x000ea80000000800 */
[----:B------:R-:W3:Y:S01]  /*0530*/  LDS R23, [R22+0x8] ;  /* 0x0000080016177984 */ /* 0x000ee20000000800 */
[----:B-1----:R-:W-:-:S03]  /*0540*/  IADD3 R2, PT, PT, R2, 0x20, RZ ;  /* 0x0000002002027810 */ /* 0x002fc60007ffe0ff */
[----:B------:R-:W1:Y:S01]  /*0550*/  LDS R25, [R22+0xc] ;  /* 0x00000c0016197984 */ /* 0x000e620000000800 */
[----:B0-----:R-:W-:-:S04]  /*0560*/  FFMA R4, R7, R4, R6 ;  /* 0x0000000407047223 */ /* 0x001fc80000000006 */
[----:B--2---:R-:W-:-:S04]  /*0570*/  FFMA R4, R5, R8, R4 ;  /* 0x0000000805047223 */ /* 0x004fc80000000004 */
[----:B---3--:R-:W-:-:S04]  /*0580*/  FFMA R9, R9, R23, R4 ;  /* 0x0000001709097223 */ /* 0x008fc80000000004 */
[----:B-1----:R-:W-:-:S04]  /*0590*/  FFMA R10, R10, R25, R9 ;  /* 0x000000190a0a7223 */ /* 0x002fc80000000009 */
[----:B------:R-:W-:Y:S01]  /*05a0*/  FFMA R11, R11, R26, R10 ;  /* 0x0000001a0b0b7223 */ /* 0x000fe2000000000a */
[----:B------:R-:W-:Y:S06]  /*05b0*/  @P0 BRA `(.L_x_4) ;  /* 0xfffffffc00a00947 */ /* 0x000fec000383ffff */
.L_x_3:
[----:B------:R-:W-:Y:S05]  /*05c0*/  @!P1 BRA `(.L_x_2) ;  /* 0x0000000000a49947 */ /* 0x000fea0003800000 */
[----:B------:R-:W-:Y:S02]  /*05d0*/  ISETP.GE.U32.AND P0, PT, R24, 0x4, PT ;  /* 0x000000041800780c */ /* 0x000fe40003f06070 */
[----:B------:R-:W-:-:S04]  /*05e0*/  LOP3.LUT R22, R18, 0x3, RZ, 0xc0, !PT ;  /* 0x0000000312167812 */ /* 0x000fc800078ec0ff */
[----:B------:R-:W-:-:S07]  /*05f0*/  ISETP.NE.AND P1, PT, R22, RZ, PT ;  /* 0x000000ff1600720c */ /* 0x000fce0003f25270 */
[----:B------:R-:W-:Y:S06]  /*0600*/  @!P0 BRA `(.L_x_5) ;  /* 0x0000000000408947 */ /* 0x000fec0003800000 */
[C---:B------:R-:W-:Y:S01]  /*0610*/  IMAD.IADD R5, R19.reuse, 0x1, R3 ;  /* 0x0000000113057824 */ /* 0x040fe200078e0203 */
[C---:B------:R-:W-:Y:S02]  /*0620*/  LEA R2, R19.reuse, R16, 0x2 ;  /* 0x0000001013027211 */ /* 0x040fe400078e10ff */
[----:B------:R-:W-:Y:S01]  /*0630*/  IADD3 R19, PT, PT, R19, 0x4, RZ ;  /* 0x0000000413137810 */ /* 0x000fe20007ffe0ff */
[----:B------:R-:W-:Y:S02]  /*0640*/  IMAD R5, R5, 0x4, R14 ;  /* 0x0000000405057824 */ /* 0x000fe400078e020e */
[----:B------:R-:W-:Y:S04]  /*0650*/  LDS R4, [R2+0x4] ;  /* 0x0000040002047984 */ /* 0x000fe80000000800 */
[----:B------:R-:W0:Y:S04]  /*0660*/  LDS R6, [R5] ;  /* 0x0000000005067984 */ /* 0x000e280000000800 */
[----:B------:R-:W-:Y:S04]  /*0670*/  LDS R7, [R2+0x8] ;  /* 0x0000080002077984 */ /* 0x000fe80000000800 */
[----:B------:R-:W1:Y:S04]  /*0680*/  LDS R8, [R5+0x4] ;  /* 0x0000040005087984 */ /* 0x000e680000000800 */
[----:B------:R-:W-:Y:S04]  /*0690*/  LDS R9, [R2+0xc] ;  /* 0x00000c0002097984 */ /* 0x000fe80000000800 */
[----:B------:R-:W2:Y:S04]  /*06a0*/  LDS R10, [R5+0x8] ;  /* 0x00000800050a7984 */ /* 0x000ea80000000800 */
[----:B------:R-:W-:Y:S04]  /*06b0*/  LDS R21, [R2+0x10] ;  /* 0x0000100002157984 */ /* 0x000fe80000000800 */
[----:B------:R-:W3:Y:S01]  /*06c0*/  LDS R20, [R5+0xc] ;  /* 0x00000c0005147984 */ /* 0x000ee20000000800 */
[----:B0-----:R-:W-:-:S04]  /*06d0*/  FFMA R4, R4, R6, R11 ;  /* 0x0000000604047223 */ /* 0x001fc8000000000b */
[----:B-1----:R-:W-:-:S04]  /*06e0*/  FFMA R4, R7, R8, R4 ;  /* 0x0000000807047223 */ /* 0x002fc80000000004 */
[----:B--2---:R-:W-:-:S04]  /*06f0*/  FFMA R4, R9, R10, R4 ;  /* 0x0000000a09047223 */ /* 0x004fc80000000004 */
[----:B---3--:R-:W-:-:S07]  /*0700*/  FFMA R11, R21, R20, R4 ;  /* 0x00000014150b7223 */ /* 0x008fce0000000004 */
.L_x_5:
[----:B------:R-:W-:Y:S05]  /*0710*/  @!P1 BRA `(.L_x_2) ;  /* 0x0000000000509947 */ /* 0x000fea0003800000 */
[----:B------:R-:W-:Y:S02]  /*0720*/  ISETP.NE.AND P0, PT, R22, 0x1, PT ;  /* 0x000000011600780c */ /* 0x000fe40003f05270 */
[----:B------:R-:W-:-:S04]  /*0730*/  LOP3.LUT R18, R18, 0x1, RZ, 0xc0, !PT ;  /* 0x0000000112127812 */ /* 0x000fc800078ec0ff */
[----:B------:R-:W-:-:S07]  /*0740*/  ISETP.NE.U32.AND P1, PT, R18, 0x1, PT ;  /* 0x000000011200780c */ /* 0x000fce0003f25070 */
        /* <DEDUP_REMOVED lines=8> */
[----:B------:R-:W1:Y:S01]  /*07d0*/  LDS R8, [R5+0x4] ;  /* 0x0000040005087984 */ /* 0x000e620000000800 */
[----:B0-----:R-:W-:-:S04]  /*07e0*/  FFMA R4, R4, R6, R11 ;  /* 0x0000000604047223 */ /* 0x001fc8000000000b */
[----:B-1----:R-:W-:-:S07]  /*07f0*/  FFMA R11, R7, R8, R4 ;  /* 0x00000008070b7223 */ /* 0x002fce0000000004 */
.L_x_6:
[C---:B------:R-:W-:Y:S01]  /*0800*/  @!P1 IMAD.IADD R3, R19.reuse, 0x1, R3 ;  /* 0x0000000113039824 */ /* 0x040fe200078e0203 */
[----:B------:R-:W-:-:S03]  /*0810*/  @!P1 LEA R16, R19, R16, 0x2 ;  /* 0x0000001013109211 */ /* 0x000fc600078e10ff */
[----:B------:R-:W-:-:S03]  /*0820*/  @!P1 IMAD R3, R3, 0x4, R14 ;  /* 0x0000000403039824 */ /* 0x000fc600078e020e */
[----:B------:R-:W-:Y:S04]  /*0830*/  @!P1 LDS R16, [R16+0x4] ;  /* 0x0000040010109984 */ /* 0x000fe80000000800 */
[----:B------:R-:W0:Y:S02]  /*0840*/  @!P1 LDS R3, [R3] ;  /* 0x0000000003039984 */ /* 0x000e240000000800 */
[----:B0-----:R-:W-:-:S07]  /*0850*/  @!P1 FFMA R11, R16, R3, R11 ;  /* 0x00000003100b9223 */ /* 0x001fce000000000b */
.L_x_2:
[----:B------:R-:W0:Y:S01]  /*0860*/  LDC.64 R2, c[0x0][0x390] ;  /* 0x0000e400ff027b82 */ /* 0x000e220000000a00 */
[----:B------:R-:W-:-:S04]  /*0870*/  IADD3 R0, PT, PT, R15, R0, R13 ;  /* 0x000000000f007210 */ /* 0x000fc80007ffe00d */
[----:B------:R-:W-:-:S05]  /*0880*/  LEA R0, R0, R17, 0x2 ;  /* 0x0000001100007211 */ /* 0x000fca00078e10ff */
[----:B------:R-:W-:Y:S01]  /*0890*/  STS [R0+0x4], R11 ;  /* 0x0000040b00007388 */ /* 0x000fe20000000800 */
[----:B0-----:R-:W-:-:S05]  /*08a0*/  IMAD.WIDE R12, R12, 0x4, R2 ;  /* 0x000000040c0c7825 */ /* 0x001fca00078e0202 */
[----:B------:R-:W-:Y:S01]  /*08b0*/  STG.E desc[UR4][R12.64], R11 ;  /* 0x0000000b0c007986 */ /* 0x000fe2000c101904 */
[----:B------:R-:W-:Y:S05]  /*08c0*/  EXIT ;  /* 0x000000000000794d */ /* 0x000fea0003800000 */
.L_x_7:
[----:B------:R-:W-:-:S00]  /*08d0*/  BRA `(.L_x_7) ;  /* 0xfffffffc00fc7947 */ /* 0x000fc0000383ffff */
[----:B------:R-:W-:-:S00]  /*08e0*/  NOP ;  /* 0x0000000000007918 */ /* 0x000fc00000000000 */
        /* <DEDUP_REMOVED lines=9> */
.L_x_8:


//--------------------- .nv.shared._Z14stencil_kernelPKfS0_Pfjj --------------------------
	.section	.nv.shared._Z14stencil_kernelPKfS0_Pfjj,"aw",@nobits
	.sectionflags	@""
	.align	16
	.zero		1024


//--------------------- .nv.shared.reserved.0     --------------------------
	.section	.nv.shared.reserved.0,"aw",@nobits
	.weak		__nv_reservedSMEM_offset_0_alias
	.size		__nv_reservedSMEM_offset_0_alias, 0, 64
	.other		__nv_reservedSMEM_offset_0_alias,@"STO_CUDA_RESERVED_SHARED STV_DEFAULT"
__nv_reservedSMEM_offset_0_alias:
	.zero		0
	.zero		64


//--------------------- .nv.constant0._Z14stencil_kernelPKfS0_Pfjj --------------------------
	.section	.nv.constant0._Z14stencil_kernelPKfS0_Pfjj,"a",@progbits
	.sectionflags	@""
	.align	4
.nv.constant0._Z14stencil_kernelPKfS0_Pfjj:
	.zero		928


//--------------------- SYMBOLS --------------------------

	.type		.nv.reservedSmem.offset0,@object
	.size		.nv.reservedSmem.offset0,0x4
	.type		.nv.reservedSmem.cap,@object
	.size		.nv.reservedSmem.cap,0x4
